//
// Generated by NVIDIA NVVM Compiler
//
// Compiler Build ID: CL-36424714
// Cuda compilation tools, release 13.0, V13.0.88
// Based on NVVM 20.0.0
//

.version 9.0
.target sm_100
.address_size 64

	// .globl	_Z11atomic_cudaPiPKii

.visible .entry _Z11atomic_cudaPiPKii(
	.param .u64 .ptr .align 1 _Z11atomic_cudaPiPKii_param_0,
	.param .u64 .ptr .align 1 _Z11atomic_cudaPiPKii_param_1,
	.param .u32 _Z11atomic_cudaPiPKii_param_2
)
{
	.reg .b32 	%r<9>;
	.reg .b64 	%rd<9>;

	ld.param.u64 	%rd1, [_Z11atomic_cudaPiPKii_param_0];
	ld.param.u64 	%rd2, [_Z11atomic_cudaPiPKii_param_1];
	ld.param.u32 	%r1, [_Z11atomic_cudaPiPKii_param_2];
	cvta.to.global.u64 	%rd3, %rd1;
	cvta.to.global.u64 	%rd4, %rd2;
	mov.u32 	%r2, %tid.x;
	mov.u32 	%r3, %ntid.x;
	mov.u32 	%r4, %ctaid.x;
	mad.lo.s32 	%r5, %r3, %r4, %r2;
	mul.wide.s32 	%rd5, %r5, 4;
	add.s64 	%rd6, %rd4, %rd5;
	ld.global.u32 	%r6, [%rd6];
	rem.s32 	%r7, %r6, %r1;
	mul.wide.s32 	%rd7, %r7, 4;
	add.s64 	%rd8, %rd3, %rd7;
	atom.global.add.u32 	%r8, [%rd8], 1;
	ret;

}


// ===== COMPILED SASS (sm_100) =====

	.target	sm_100

	.elftype	@"ET_EXEC"


//--------------------- .note.nv.tkinfo           --------------------------
	.section	.note.nv.tkinfo,"",@"SHT_NOTE"
	.sectionflags	@"SHF_NOTE_NV_TKINFO"
	.tkinfo
        /*0018*/ 	.word	0x00000002
        /*0030*/ 	.string	""
        /*0030*/ 	.string	"ptxas"
        /*0030*/ 	.string	"Cuda compilation tools, release 13.0, V13.0.88"
        /*0030*/ 	.string	"Build cuda_13.0.r13.0/compiler.36424714_0"
        /*0030*/ 	.string	"-arch sm_100 -m 64 "



//--------------------- .note.nv.cuinfo           --------------------------
	.section	.note.nv.cuinfo,"",@"SHT_NOTE"
	.sectionflags	@"SHF_NOTE_NV_CUINFO"
        /*0018*/ 	.short	0x0002
        /*001a*/ 	.short	0x0064
        /*001c*/ 	.short	0x0082
	.zero		2


//--------------------- .nv.info                  --------------------------
	.section	.nv.info,"",@"SHT_CUDA_INFO"
	.align	4


	//----- nvinfo : EIATTR_REGCOUNT
	.align		4
        /*0000*/ 	.byte	0x04, 0x2f
        /*0002*/ 	.short	(.L_1 - .L_0)
	.align		4
.L_0:
        /*0004*/ 	.word	index@(_Z11atomic_cudaPiPKii)
        /*0008*/ 	.word	0x0000000c


	//----- nvinfo : EIATTR_FRAME_SIZE
	.align		4
.L_1:
        /*000c*/ 	.byte	0x04, 0x11
        /*000e*/ 	.short	(.L_3 - .L_2)
	.align		4
.L_2:
        /*0010*/ 	.word	index@(_Z11atomic_cudaPiPKii)
        /*0014*/ 	.word	0x00000000


	//----- nvinfo : EIATTR_MIN_STACK_SIZE
	.align		4
.L_3:
        /*0018*/ 	.byte	0x04, 0x12
        /*001a*/ 	.short	(.L_5 - .L_4)
	.align		4
.L_4:
        /*001c*/ 	.word	index@(_Z11atomic_cudaPiPKii)
        /*0020*/ 	.word	0x00000000
.L_5:


//--------------------- .nv.compat                --------------------------
	.section	.nv.compat,"",@"SHT_CUDA_COMPAT_INFO"
	.align	4
        /*0000*/ 	.byte	0x02, 0x09, 0x00, 0x00, 0x02, 0x02, 0x01, 0x00, 0x02, 0x05, 0x05, 0x00, 0x03, 0x07, 0x01, 0x01
        /*0010*/ 	.byte	0x02, 0x03, 0x00, 0x00, 0x02, 0x06, 0x01, 0x00, 0x04, 0x0b, 0x08, 0x00, 0x09, 0x00, 0x00, 0x00
        /*0020*/ 	.byte	0x00, 0x00, 0x00, 0x00


//--------------------- .nv.info._Z11atomic_cudaPiPKii --------------------------
	.section	.nv.info._Z11atomic_cudaPiPKii,"",@"SHT_CUDA_INFO"
	.sectionflags	@""
	.align	4


	//----- nvinfo : EIATTR_CUDA_API_VERSION
	.align		4
        /*0000*/ 	.byte	0x04, 0x37
        /*0002*/ 	.short	(.L_7 - .L_6)
.L_6:
        /*0004*/ 	.word	0x00000082


	//----- nvinfo : EIATTR_KPARAM_INFO
	.align		4
.L_7:
        /*0008*/ 	.byte	0x04, 0x17
        /*000a*/ 	.short	(.L_9 - .L_8)
.L_8:
        /*000c*/ 	.word	0x00000000
        /*0010*/ 	.short	0x0002
        /*0012*/ 	.short	0x0010
        /*0014*/ 	.byte	0x00, 0xf0, 0x11, 0x00


	//----- nvinfo : EIATTR_KPARAM_INFO
	.align		4
.L_9:
        /*0018*/ 	.byte	0x04, 0x17
        /*001a*/ 	.short	(.L_11 - .L_10)
.L_10:
        /*001c*/ 	.word	0x00000000
        /*0020*/ 	.short	0x0001
        /*0022*/ 	.short	0x0008
        /*0024*/ 	.byte	0x00, 0xf5, 0x21, 0x00


	//----- nvinfo : EIATTR_KPARAM_INFO
	.align		4
.L_11:
        /*0028*/ 	.byte	0x04, 0x17
        /*002a*/ 	.short	(.L_13 - .L_12)
.L_12:
        /*002c*/ 	.word	0x00000000
        /*0030*/ 	.short	0x0000
        /*0032*/ 	.short	0x0000
        /*0034*/ 	.byte	0x00, 0xf5, 0x21, 0x00


	//----- nvinfo : EIATTR_SPARSE_MMA_MASK
	.align		4
.L_13:
        /*0038*/ 	.byte	0x03, 0x50
        /*003a*/ 	.short	0x0000


	//----- nvinfo : EIATTR_MAXREG_COUNT
	.align		4
        /*003c*/ 	.byte	0x03, 0x1b
        /*003e*/ 	.short	0x00ff


	//----- nvinfo : EIATTR_MERCURY_ISA_VERSION
	.align		4
        /*0040*/ 	.byte	0x03, 0x5f
        /*0042*/ 	.short	0x0101


	//----- nvinfo : EIATTR_VRC_CTA_INIT_COUNT
	.align		4
        /*0044*/ 	.byte	0x02, 0x4a
	.zero		1
	.zero		1


	//----- nvinfo : EIATTR_EXIT_INSTR_OFFSETS
	.align		4
        /*0048*/ 	.byte	0x04, 0x1c
        /*004a*/ 	.short	(.L_15 - .L_14)


	//   ....[0]....
.L_14:
        /*004c*/ 	.word	0x00000230


	//----- nvinfo : EIATTR_CBANK_PARAM_SIZE
	.align		4
.L_15:
        /*0050*/ 	.byte	0x03, 0x19
        /*0052*/ 	.short	0x0014


	//----- nvinfo : EIATTR_PARAM_CBANK
	.align		4
        /*0054*/ 	.byte	0x04, 0x0a
        /*0056*/ 	.short	(.L_17 - .L_16)
	.align		4
.L_16:
        /*0058*/ 	.word	index@(.nv.constant0._Z11atomic_cudaPiPKii)
        /*005c*/ 	.short	0x0380
        /*005e*/ 	.short	0x0014


	//----- nvinfo : EIATTR_SW_WAR
	.align		4
.L_17:
        /*0060*/ 	.byte	0x04, 0x36
        /*0062*/ 	.short	(.L_19 - .L_18)
.L_18:
        /*0064*/ 	.word	0x00000008
.L_19:


//--------------------- .nv.callgraph             --------------------------
	.section	.nv.callgraph,"",@"SHT_CUDA_CALLGRAPH"
	.align	4
	.sectionentsize	8
	.align		4
        /*0000*/ 	.word	0x00000000
	.align		4
        /*0004*/ 	.word	0xffffffff
	.align		4
        /*0008*/ 	.word	0x00000000
	.align		4
        /*000c*/ 	.word	0xfffffffe
	.align		4
        /*0010*/ 	.word	0x00000000
	.align		4
        /*0014*/ 	.word	0xfffffffd
	.align		4
        /*0018*/ 	.word	0x00000000
	.align		4
        /*001c*/ 	.word	0xfffffffc


//--------------------- .text._Z11atomic_cudaPiPKii --------------------------
	.section	.text._Z11atomic_cudaPiPKii,"ax",@progbits
	.align	128
        .global         _Z11atomic_cudaPiPKii
        .type           _Z11atomic_cudaPiPKii,@function
        .size           _Z11atomic_cudaPiPKii,(.L_x_1 - _Z11atomic_cudaPiPKii)
        .other          _Z11atomic_cudaPiPKii,@"STO_CUDA_ENTRY STV_DEFAULT"
_Z11atomic_cudaPiPKii:
.text._Z11atomic_cudaPiPKii:
[----:B------:R-:W-:Y:S01]  /*0000*/  LDC R1, c[0x0][0x37c] ;  /* 0x0000df00ff017b82 */ /* 0x000fe20000000800 */
[----:B------:R-:W0:Y:S07]  /*0010*/  S2R R5, SR_TID.X ;  /* 0x0000000000057919 */ /* 0x000e2e0000002100 */
[----:B------:R-:W1:Y:S01]  /*0020*/  LDC.64 R2, c[0x0][0x388] ;  /* 0x0000e200ff027b82 */ /* 0x000e620000000a00 */
[----:B------:R-:W0:Y:S01]  /*0030*/  LDCU UR6, c[0x0][0x360] ;  /* 0x00006c00ff0677ac */ /* 0x000e220008000800 */
[----:B------:R-:W0:Y:S01]  /*0040*/  S2R R0, SR_CTAID.X ;  /* 0x0000000000007919 */ /* 0x000e220000002500 */
[----:B------:R-:W2:Y:S05]  /*0050*/  LDCU.64 UR4, c[0x0][0x358] ;  /* 0x00006b00ff0477ac */ /* 0x000eaa0008000a00 */
[----:B------:R-:W3:Y:S01]  /*0060*/  LDC R7, c[0x0][0x390] ;  /* 0x0000e400ff077b82 */ /* 0x000ee20000000800 */
[----:B0-----:R-:W-:-:S04]  /*0070*/  IMAD R5, R0, UR6, R5 ;  /* 0x0000000600057c24 */ /* 0x001fc8000f8e0205 */
[----:B-1----:R-:W-:-:S05]  /*0080*/  IMAD.WIDE R2, R5, 0x4, R2 ;  /* 0x0000000405027825 */ /* 0x002fca00078e0202 */
[----:B--2---:R-:W2:Y:S01]  /*0090*/  LDG.E R0, desc[UR4][R2.64] ;  /* 0x0000000402007981 */ /* 0x004ea2000c1e1900 */
[----:B---3--:R-:W-:-:S04]  /*00a0*/  IABS R8, R7 ;  /* 0x0000000700087213 */ /* 0x008fc80000000000 */
[----:B------:R-:W0:Y:S08]  /*00b0*/  I2F.RP R6, R8 ;  /* 0x0000000800067306 */ /* 0x000e300000209400 */
[----:B0-----:R-:W0:Y:S02]  /*00c0*/  MUFU.RCP R6, R6 ;  /* 0x0000000600067308 */ /* 0x001e240000001000 */
[----:B0-----:R-:W-:-:S06]  /*00d0*/  VIADD R4, R6, 0xffffffe ;  /* 0x0ffffffe06047836 */ /* 0x001fcc0000000000 */
[----:B------:R0:W1:Y:S02]  /*00e0*/  F2I.FTZ.U32.TRUNC.NTZ R5, R4 ;  /* 0x0000000400057305 */ /* 0x000064000021f000 */
[----:B0-----:R-:W-:Y:S02]  /*00f0*/  HFMA2 R4, -RZ, RZ, 0, 0 ;  /* 0x00000000ff047431 */ /* 0x001fe400000001ff */
[----:B-1----:R-:W-:-:S04]  /*0100*/  IMAD.MOV R9, RZ, RZ, -R5 ;  /* 0x000000ffff097224 */ /* 0x002fc800078e0a05 */
[----:B------:R-:W-:-:S04]  /*0110*/  IMAD R9, R9, R8, RZ ;  /* 0x0000000809097224 */ /* 0x000fc800078e02ff */
[----:B------:R-:W-:Y:S01]  /*0120*/  IMAD.HI.U32 R5, R5, R9, R4 ;  /* 0x0000000905057227 */ /* 0x000fe200078e0004 */
[----:B--2---:R-:W-:Y:S02]  /*0130*/  IABS R2, R0 ;  /* 0x0000000000027213 */ /* 0x004fe40000000000 */
[----:B------:R-:W-:-:S03]  /*0140*/  ISETP.GE.AND P2, PT, R0, RZ, PT ;  /* 0x000000ff0000720c */ /* 0x000fc60003f46270 */
[----:B------:R-:W-:-:S04]  /*0150*/  IMAD.HI.U32 R5, R5, R2, RZ ;  /* 0x0000000205057227 */ /* 0x000fc800078e00ff */
[----:B------:R-:W-:-:S04]  /*0160*/  IMAD.MOV R5, RZ, RZ, -R5 ;  /* 0x000000ffff057224 */ /* 0x000fc800078e0a05 */
[C---:B------:R-:W-:Y:S02]  /*0170*/  IMAD R5, R8.reuse, R5, R2 ;  /* 0x0000000508057224 */ /* 0x040fe400078e0202 */
[----:B------:R-:W0:Y:S03]  /*0180*/  LDC.64 R2, c[0x0][0x380] ;  /* 0x0000e000ff027b82 */ /* 0x000e260000000a00 */
[----:B------:R-:W-:-:S13]  /*0190*/  ISETP.GT.U32.AND P0, PT, R8, R5, PT ;  /* 0x000000050800720c */ /* 0x000fda0003f04070 */
[----:B------:R-:W-:Y:S02]  /*01a0*/  @!P0 IADD3 R5, PT, PT, R5, -R8, RZ ;  /* 0x8000000805058210 */ /* 0x000fe40007ffe0ff */
[----:B------:R-:W-:Y:S02]  /*01b0*/  ISETP.NE.AND P0, PT, R7, RZ, PT ;  /* 0x000000ff0700720c */ /* 0x000fe40003f05270 */
[----:B------:R-:W-:-:S13]  /*01c0*/  ISETP.GT.U32.AND P1, PT, R8, R5, PT ;  /* 0x000000050800720c */ /* 0x000fda0003f24070 */
[----:B------:R-:W-:-:S05]  /*01d0*/  @!P1 IMAD.IADD R5, R5, 0x1, -R8 ;  /* 0x0000000105059824 */ /* 0x000fca00078e0a08 */
[----:B------:R-:W-:Y:S02]  /*01e0*/  @!P2 IADD3 R5, PT, PT, -R5, RZ, RZ ;  /* 0x000000ff0505a210 */ /* 0x000fe40007ffe1ff */
[----:B------:R-:W-:Y:S02]  /*01f0*/  @!P0 LOP3.LUT R5, RZ, R7, RZ, 0x33, !PT ;  /* 0x00000007ff058212 */ /* 0x000fe400078e33ff */
[----:B------:R-:W-:-:S03]  /*0200*/  MOV R7, 0x1 ;  /* 0x0000000100077802 */ /* 0x000fc60000000f00 */
[----:B0-----:R-:W-:-:S05]  /*0210*/  IMAD.WIDE R2, R5, 0x4, R2 ;  /* 0x0000000405027825 */ /* 0x001fca00078e0202 */
[----:B------:R-:W-:Y:S01]  /*0220*/  REDG.E.ADD.STRONG.GPU desc[UR4][R2.64], R7 ;  /* 0x000000070200798e */ /* 0x000fe2000c12e104 */
[----:B------:R-:W-:Y:S05]  /*0230*/  EXIT ;  /* 0x000000000000794d */ /* 0x000fea0003800000 */
.L_x_0:
[----:B------:R-:W-:-:S00]  /*0240*/  BRA `(.L_x_0) ;  /* 0xfffffffc00fc7947 */ /* 0x000fc0000383ffff */
[----:B------:R-:W-:-:S00]  /*0250*/  NOP ;  /* 0x0000000000007918 */ /* 0x000fc00000000000 */
        /* <DEDUP_REMOVED lines=10> */
.L_x_1:


//--------------------- .nv.shared.reserved.0     --------------------------
	.section	.nv.shared.reserved.0,"aw",@nobits
	.weak		__nv_reservedSMEM_offset_0_alias
	.size		__nv_reservedSMEM_offset_0_alias, 0, 64
	.other		__nv_reservedSMEM_offset_0_alias,@"STO_CUDA_RESERVED_SHARED STV_DEFAULT"
__nv_reservedSMEM_offset_0_alias:
	.zero		0
	.zero		64


//--------------------- .nv.constant0._Z11atomic_cudaPiPKii --------------------------
	.section	.nv.constant0._Z11atomic_cudaPiPKii,"a",@progbits
	.sectionflags	@""
	.align	4
.nv.constant0._Z11atomic_cudaPiPKii:
	.zero		916


//--------------------- SYMBOLS --------------------------

	.type		.nv.reservedSmem.offset0,@object
	.size		.nv.reservedSmem.offset0,0x4
